	.headerflags	@"EF_CUDA_TEXMODE_UNIFIED EF_CUDA_64BIT_ADDRESS EF_CUDA_ACCELERATORS EF_CUDA_SM90 EF_CUDA_VIRTUAL_SM(EF_CUDA_SM90)"
	.elftype	@"ET_EXEC"


//--------------------- .nv.info                  --------------------------
	.section	.nv.info,"",@"SHT_CUDA_INFO"
	.align	4


	//----- nvinfo : EIATTR_REGCOUNT
	.align		4
        /*0000*/ 	.byte	0x04, 0x2f
        /*0002*/ 	.short	(.L_3 - .L_2)
	.align		4
.L_2:
        /*0004*/ 	.word	index@(triton_poi_fused__native_batch_norm_legit_no_training_silu_10)
        /*0008*/ 	.word	0x00000020


	//----- nvinfo : EIATTR_MIN_STACK_SIZE
	.align		4
.L_3:
        /*000c*/ 	.byte	0x04, 0x12
        /*000e*/ 	.short	(.L_5 - .L_4)
	.align		4
.L_4:
        /*0010*/ 	.word	index@(triton_poi_fused__native_batch_norm_legit_no_training_silu_10)
        /*0014*/ 	.word	0x00000000


	//----- nvinfo : EIATTR_FRAME_SIZE
	.align		4
.L_5:
        /*0018*/ 	.byte	0x04, 0x11
        /*001a*/ 	.short	(.L_7 - .L_6)
	.align		4
.L_6:
        /*001c*/ 	.word	index@(triton_poi_fused__native_batch_norm_legit_no_training_silu_10)
        /*0020*/ 	.word	0x00000000


	//----- nvinfo : EIATTR_MIN_STACK_SIZE
	.align		4
.L_7:
        /*0024*/ 	.byte	0x04, 0x12
        /*0026*/ 	.short	(.L_9 - .L_8)
	.align		4
.L_8:
        /*0028*/ 	.word	index@(triton_poi_fused__native_batch_norm_legit_no_training_silu_10)
        /*002c*/ 	.word	0x00000000
.L_9:


//--------------------- .nv.info.triton_poi_fused__native_batch_norm_legit_no_training_silu_10 --------------------------
	.section	.nv.info.triton_poi_fused__native_batch_norm_legit_no_training_silu_10,"",@"SHT_CUDA_INFO"
	.sectionflags	@""
	.align	4


	//----- nvinfo : EIATTR_CUDA_API_VERSION
	.align		4
        /*0000*/ 	.byte	0x04, 0x37
        /*0002*/ 	.short	(.L_11 - .L_10)
.L_10:
        /*0004*/ 	.word	0x0000007c


	//----- nvinfo : EIATTR_KPARAM_INFO
	.align		4
.L_11:
        /*0008*/ 	.byte	0x04, 0x17
        /*000a*/ 	.short	(.L_13 - .L_12)
.L_12:
        /*000c*/ 	.word	0x00000000
        /*0010*/ 	.short	0x0007
        /*0012*/ 	.short	0x0034
        /*0014*/ 	.byte	0x00, 0xf0, 0x11, 0x00


	//----- nvinfo : EIATTR_KPARAM_INFO
	.align		4
.L_13:
        /*0018*/ 	.byte	0x04, 0x17
        /*001a*/ 	.short	(.L_15 - .L_14)
.L_14:
        /*001c*/ 	.word	0x00000000
        /*0020*/ 	.short	0x0006
        /*0022*/ 	.short	0x0030
        /*0024*/ 	.byte	0x00, 0xf0, 0x11, 0x00


	//----- nvinfo : EIATTR_KPARAM_INFO
	.align		4
.L_15:
        /*0028*/ 	.byte	0x04, 0x17
        /*002a*/ 	.short	(.L_17 - .L_16)
.L_16:
        /*002c*/ 	.word	0x00000000
        /*0030*/ 	.short	0x0005
        /*0032*/ 	.short	0x0028
        /*0034*/ 	.byte	0x00, 0xf4, 0x21, 0x00


	//----- nvinfo : EIATTR_KPARAM_INFO
	.align		4
.L_17:
        /*0038*/ 	.byte	0x04, 0x17
        /*003a*/ 	.short	(.L_19 - .L_18)
.L_18:
        /*003c*/ 	.word	0x00000000
        /*0040*/ 	.short	0x0004
        /*0042*/ 	.short	0x0020
        /*0044*/ 	.byte	0x00, 0xf4, 0x21, 0x00


	//----- nvinfo : EIATTR_KPARAM_INFO
	.align		4
.L_19:
        /*0048*/ 	.byte	0x04, 0x17
        /*004a*/ 	.short	(.L_21 - .L_20)
.L_20:
        /*004c*/ 	.word	0x00000000
        /*0050*/ 	.short	0x0003
        /*0052*/ 	.short	0x0018
        /*0054*/ 	.byte	0x00, 0xf4, 0x21, 0x00


	//----- nvinfo : EIATTR_KPARAM_INFO
	.align		4
.L_21:
        /*0058*/ 	.byte	0x04, 0x17
        /*005a*/ 	.short	(.L_23 - .L_22)
.L_22:
        /*005c*/ 	.word	0x00000000
        /*0060*/ 	.short	0x0002
        /*0062*/ 	.short	0x0010
        /*0064*/ 	.byte	0x00, 0xf4, 0x21, 0x00


	//----- nvinfo : EIATTR_KPARAM_INFO
	.align		4
.L_23:
        /*0068*/ 	.byte	0x04, 0x17
        /*006a*/ 	.short	(.L_25 - .L_24)
.L_24:
        /*006c*/ 	.word	0x00000000
        /*0070*/ 	.short	0x0001
        /*0072*/ 	.short	0x0008
        /*0074*/ 	.byte	0x00, 0xf4, 0x21, 0x00


	//----- nvinfo : EIATTR_KPARAM_INFO
	.align		4
.L_25:
        /*0078*/ 	.byte	0x04, 0x17
        /*007a*/ 	.short	(.L_27 - .L_26)
.L_26:
        /*007c*/ 	.word	0x00000000
        /*0080*/ 	.short	0x0000
        /*0082*/ 	.short	0x0000
        /*0084*/ 	.byte	0x00, 0xf4, 0x21, 0x00


	//----- nvinfo : EIATTR_SPARSE_MMA_MASK
	.align		4
.L_27:
        /*0088*/ 	.byte	0x03, 0x50
        /*008a*/ 	.short	0x0000


	//----- nvinfo : EIATTR_MAXREG_COUNT
	.align		4
        /*008c*/ 	.byte	0x03, 0x1b
        /*008e*/ 	.short	0x00ff


	//----- nvinfo : EIATTR_EXIT_INSTR_OFFSETS
	.align		4
        /*0090*/ 	.byte	0x04, 0x1c
        /*0092*/ 	.short	(.L_29 - .L_28)


	//   ....[0]....
.L_28:
        /*0094*/ 	.word	0x00001060


	//   ....[1]....
        /*0098*/ 	.word	0x000010b0


	//----- nvinfo : EIATTR_REQNTID
	.align		4
.L_29:
        /*009c*/ 	.byte	0x04, 0x10
        /*009e*/ 	.short	(.L_31 - .L_30)
.L_30:
        /*00a0*/ 	.word	0x00000080
        /*00a4*/ 	.word	0x00000001
        /*00a8*/ 	.word	0x00000001


	//----- nvinfo : EIATTR_CBANK_PARAM_SIZE
	.align		4
.L_31:
        /*00ac*/ 	.byte	0x03, 0x19
        /*00ae*/ 	.short	0x0038


	//----- nvinfo : EIATTR_PARAM_CBANK
	.align		4
        /*00b0*/ 	.byte	0x04, 0x0a
        /*00b2*/ 	.short	(.L_33 - .L_32)
	.align		4
.L_32:
        /*00b4*/ 	.word	index@(.nv.constant0.triton_poi_fused__native_batch_norm_legit_no_training_silu_10)
        /*00b8*/ 	.short	0x0210
        /*00ba*/ 	.short	0x0038


	//----- nvinfo : EIATTR_SW_WAR
	.align		4
.L_33:
        /*00bc*/ 	.byte	0x04, 0x36
        /*00be*/ 	.short	(.L_35 - .L_34)
.L_34:
        /*00c0*/ 	.word	0x00000008
.L_35:


//--------------------- .nv.callgraph             --------------------------
	.section	.nv.callgraph,"",@"SHT_CUDA_CALLGRAPH"
	.align	4
	.sectionentsize	8
	.align		4
        /*0000*/ 	.word	0x00000000
	.align		4
        /*0004*/ 	.word	0xffffffff
	.align		4
        /*0008*/ 	.word	0x00000000
	.align		4
        /*000c*/ 	.word	0xfffffffe
	.align		4
        /*0010*/ 	.word	0x00000000
	.align		4
        /*0014*/ 	.word	0xfffffffd
	.align		4
        /*0018*/ 	.word	0x00000000
	.align		4
        /*001c*/ 	.word	0xfffffffc


//--------------------- .nv.constant4             --------------------------
	.section	.nv.constant4,"a",@progbits
	.align	8
	.align		8
.nv.constant4:
        /*0000*/ 	.dword	_$_str
	.align		8
        /*0008*/ 	.dword	_$_str_$_2


//--------------------- .text.triton_poi_fused__native_batch_norm_legit_no_training_silu_10 --------------------------
	.section	.text.triton_poi_fused__native_batch_norm_legit_no_training_silu_10,"ax",@progbits
	.sectionflags	@"SHF_BARRIERS=1"
	.align	128
        .global         triton_poi_fused__native_batch_norm_legit_no_training_silu_10
        .type           triton_poi_fused__native_batch_norm_legit_no_training_silu_10,@function
        .size           triton_poi_fused__native_batch_norm_legit_no_training_silu_10,(.L_x_1 - triton_poi_fused__native_batch_norm_legit_no_training_silu_10)
        .other          triton_poi_fused__native_batch_norm_legit_no_training_silu_10,@"STO_CUDA_ENTRY STV_DEFAULT"
triton_poi_fused__native_batch_norm_legit_no_training_silu_10:
.text.triton_poi_fused__native_batch_norm_legit_no_training_silu_10:
[----:B------:R-:W0:Y:S01]  /*0000*/  LDC R1, c[0x0][0x28] ;  /* 0x00000a00ff017b82 */ /* 0x000e220000000800 */
[----:B------:R-:W1:Y:S07]  /*0010*/  S2R R0, SR_CTAID.X ;  /* 0x0000000000007919 */ /* 0x000e6e0000002500 */
[----:B------:R-:W2:Y:S01]  /*0020*/  LDC.64 R12, c[0x0][0x220] ;  /* 0x00008800ff0c7b82 */ /* 0x000ea20000000a00 */
[----:B------:R-:W-:Y:S02]  /*0030*/  CS2R R4, SRZ ;  /* 0x0000000000047805 */ /* 0x000fe4000001ff00 */
[----:B------:R-:W-:Y:S01]  /*0040*/  CS2R R6, SRZ ;  /* 0x0000000000067805 */ /* 0x000fe2000001ff00 */
[----:B------:R-:W3:Y:S01]  /*0050*/  S2R R2, SR_TID.X ;  /* 0x0000000000027919 */ /* 0x000ee20000002100 */
[----:B------:R-:W-:Y:S01]  /*0060*/  ULDC.64 UR6, c[0x0][0x208] ;  /* 0x0000820000067ab9 */ /* 0x000fe20000000a00 */
[----:B------:R-:W4:Y:S02]  /*0070*/  S2R R3, SR_CTAID.Y ;  /* 0x0000000000037919 */ /* 0x000f240000002600 */
[----:B------:R-:W5:Y:S08]  /*0080*/  LDC.64 R24, c[0x0][0x210] ;  /* 0x00008400ff187b82 */ /* 0x000f700000000a00 */
[----:B------:R-:W5:Y:S01]  /*0090*/  LDC.64 R28, c[0x0][0x218] ;  /* 0x00008600ff1c7b82 */ /* 0x000f620000000a00 */
[----:B-1----:R-:W-:-:S02]  /*00a0*/  SHF.L.U32 R0, R0, 0x6, RZ ;  /* 0x0000000600007819 */ /* 0x002fc400000006ff */
[----:B---3--:R-:W-:-:S04]  /*00b0*/  SHF.L.U32 R23, R2, 0x2, RZ ;  /* 0x0000000202177819 */ /* 0x008fc800000006ff */
[----:B------:R-:W-:-:S04]  /*00c0*/  LOP3.LUT R20, R0, 0x3c, R23, 0xf8, !PT ;  /* 0x0000003c00147812 */ /* 0x000fc800078ef817 */
[C---:B------:R-:W-:Y:S01]  /*00d0*/  ISETP.GE.AND P3, PT, R20.reuse, 0x40, PT ;  /* 0x000000401400780c */ /* 0x040fe20003f66270 */
[----:B--2---:R-:W-:-:S12]  /*00e0*/  IMAD.WIDE R12, R20, 0x4, R12 ;  /* 0x00000004140c7825 */ /* 0x004fd800078e020c */
[----:B------:R1:W2:Y:S01]  /*00f0*/  @!P3 LDG.E.EL.128 R4, desc[UR6][R12.64] ;  /* 0x000000060c04b981 */ /* 0x0002a2000c2e1d00 */
[----:B------:R-:W-:Y:S02]  /*0100*/  SHF.R.U32.HI R9, RZ, 0x4, R2 ;  /* 0x00000004ff097819 */ /* 0x000fe40000011602 */
[----:B------:R-:W-:Y:S02]  /*0110*/  CS2R R10, SRZ ;  /* 0x00000000000a7805 */ /* 0x000fe4000001ff00 */
[----:B----4-:R-:W-:Y:S02]  /*0120*/  SHF.L.U32 R8, R3, 0x4, RZ ;  /* 0x0000000403087819 */ /* 0x010fe400000006ff */
[----:B------:R-:W-:Y:S02]  /*0130*/  CS2R R18, SRZ ;  /* 0x0000000000127805 */ /* 0x000fe4000001ff00 */
[----:B------:R-:W-:Y:S01]  /*0140*/  SGXT.U32 R9, R9, 0x3 ;  /* 0x000000030909781a */ /* 0x000fe20000000000 */
[----:B0----5:R-:W-:-:S03]  /*0150*/  IMAD.WIDE R28, R20, 0x4, R28 ;  /* 0x00000004141c7825 */ /* 0x021fc600078e021c */
[----:B------:R-:W-:Y:S02]  /*0160*/  LOP3.LUT R15, R8, R9, RZ, 0xfc, !PT ;  /* 0x00000009080f7212 */ /* 0x000fe400078efcff */
[----:B------:R-:W-:Y:S02]  /*0170*/  CS2R R8, SRZ ;  /* 0x0000000000087805 */ /* 0x000fe4000001ff00 */
[----:B-1----:R-:W-:Y:S02]  /*0180*/  CS2R R12, SRZ ;  /* 0x00000000000c7805 */ /* 0x002fe4000001ff00 */
[----:B------:R-:W-:Y:S02]  /*0190*/  LEA R27, R15, R20, 0x6 ;  /* 0x000000140f1b7211 */ /* 0x000fe400078e30ff */
[----:B------:R-:W-:Y:S02]  /*01a0*/  CS2R R14, SRZ ;  /* 0x00000000000e7805 */ /* 0x000fe4000001ff00 */
[----:B------:R-:W-:Y:S01]  /*01b0*/  IADD3 R17, R27, 0x200, RZ ;  /* 0x000002001b117810 */ /* 0x000fe20007ffe0ff */
[----:B------:R-:W-:-:S03]  /*01c0*/  IMAD.WIDE R26, R27, 0x4, R24 ;  /* 0x000000041b1a7825 */ /* 0x000fc600078e0218 */
[----:B------:R-:W3:Y:S01]  /*01d0*/  @!P3 LDG.E.EL.128 R12, desc[UR6][R28.64] ;  /* 0x000000061c0cb981 */ /* 0x000ee2000c2e1d00 */
[----:B------:R-:W-:Y:S01]  /*01e0*/  IMAD.WIDE R24, R17, 0x4, R24 ;  /* 0x0000000411187825 */ /* 0x000fe200078e0218 */
[----:B------:R-:W-:Y:S02]  /*01f0*/  CS2R R16, SRZ ;  /* 0x0000000000107805 */ /* 0x000fe4000001ff00 */
[----:B------:R-:W3:Y:S04]  /*0200*/  @!P3 LDG.E.EL.128 R8, desc[UR6][R26.64] ;  /* 0x000000061a08b981 */ /* 0x000ee8000c2e1d00 */
[----:B------:R0:W4:Y:S02]  /*0210*/  @!P3 LDG.E.EL.128 R16, desc[UR6][R24.64] ;  /* 0x000000061810b981 */ /* 0x000124000c2e1d00 */
[----:B0-----:R-:W0:Y:S01]  /*0220*/  LDC.64 R24, c[0x0][0x228] ;  /* 0x00008a00ff187b82 */ /* 0x001e220000000a00 */
[----:B--2---:R-:W-:Y:S01]  /*0230*/  FADD R5, R5, 0.0010000000474974513054 ;  /* 0x3a83126f05057421 */ /* 0x004fe20000000000 */
[----:B------:R-:W-:Y:S01]  /*0240*/  FADD R4, R4, 0.0010000000474974513054 ;  /* 0x3a83126f04047421 */ /* 0x000fe20000000000 */
[----:B------:R-:W-:-:S04]  /*0250*/  FADD R6, R6, 0.0010000000474974513054 ;  /* 0x3a83126f06067421 */ /* 0x000fc80000000000 */
[----:B------:R-:W1:Y:S08]  /*0260*/  MUFU.SQRT R5, R5 ;  /* 0x0000000500057308 */ /* 0x000e700000002000 */
[----:B------:R-:W2:Y:S08]  /*0270*/  MUFU.SQRT R22, R4 ;  /* 0x0000000400167308 */ /* 0x000eb00000002000 */
[----:B------:R-:W5:Y:S01]  /*0280*/  MUFU.SQRT R26, R6 ;  /* 0x00000006001a7308 */ /* 0x000f620000002000 */
[----:B-1----:R-:W-:-:S02]  /*0290*/  FSETP.GT.AND P1, PT, R5, 8.50705917302346158658e+37, PT ;  /* 0x7e8000000500780b */ /* 0x002fc40003f24000 */
[----:B------:R-:W-:Y:S02]  /*02a0*/  FSETP.GEU.AND P5, PT, R5, 1.175494350822287508e-38, PT ;  /* 0x008000000500780b */ /* 0x000fe40003fae000 */
[C---:B--2---:R-:W-:Y:S02]  /*02b0*/  FSETP.GT.AND P0, PT, R22.reuse, 8.50705917302346158658e+37, PT ;  /* 0x7e8000001600780b */ /* 0x044fe40003f04000 */
[----:B------:R-:W-:Y:S02]  /*02c0*/  FSETP.GEU.AND P4, PT, R22, 1.175494350822287508e-38, PT ;  /* 0x008000001600780b */ /* 0x000fe40003f8e000 */
[C---:B-----5:R-:W-:Y:S02]  /*02d0*/  FSETP.GT.AND P2, PT, R26.reuse, 8.50705917302346158658e+37, PT ;  /* 0x7e8000001a00780b */ /* 0x060fe40003f44000 */
[----:B------:R-:W-:-:S03]  /*02e0*/  FSETP.GEU.AND P6, PT, R26, 1.175494350822287508e-38, PT ;  /* 0x008000001a00780b */ /* 0x000fc60003fce000 */
[----:B------:R-:W-:-:S04]  /*02f0*/  @P1 FMUL R5, R5, 0.25 ;  /* 0x3e80000005051820 */ /* 0x000fc80000400000 */
[----:B------:R-:W-:Y:S01]  /*0300*/  @P0 FMUL R22, R22, 0.25 ;  /* 0x3e80000016160820 */ /* 0x000fe20000400000 */
[----:B------:R-:W-:Y:S01]  /*0310*/  @!P5 FMUL R5, R5, 16777216 ;  /* 0x4b8000000505d820 */ /* 0x000fe20000400000 */
[----:B------:R-:W-:Y:S02]  /*0320*/  HFMA2.MMA R4, -RZ, RZ, 1.625, 0 ;  /* 0x3e800000ff047435 */ /* 0x000fe400000001ff */
[----:B------:R-:W-:Y:S01]  /*0330*/  @!P4 FMUL R22, R22, 16777216 ;  /* 0x4b8000001616c820 */ /* 0x000fe20000400000 */
[----:B------:R-:W-:Y:S01]  /*0340*/  @P2 FMUL R26, R26, 0.25 ;  /* 0x3e8000001a1a2820 */ /* 0x000fe20000400000 */
[C---:B---3--:R-:W-:Y:S01]  /*0350*/  FADD R6, -R13.reuse, R9 ;  /* 0x000000090d067221 */ /* 0x048fe20000000100 */
[----:B----4-:R-:W-:Y:S01]  /*0360*/  FADD R21, -R13, R17 ;  /* 0x000000110d157221 */ /* 0x010fe20000000100 */
[----:B------:R-:W-:Y:S01]  /*0370*/  FADD R13, -R12, R16 ;  /* 0x000000100c0d7221 */ /* 0x000fe20000000100 */
[----:B------:R-:W-:Y:S01]  /*0380*/  @!P6 FMUL R26, R26, 16777216 ;  /* 0x4b8000001a1ae820 */ /* 0x000fe20000400000 */
[----:B------:R-:W1:Y:S01]  /*0390*/  LDC.64 R16, c[0x0][0x230] ;  /* 0x00008c00ff107b82 */ /* 0x000e620000000a00 */
[----:B------:R-:W2:Y:S01]  /*03a0*/  MUFU.RCP R5, R5 ;  /* 0x0000000500057308 */ /* 0x000ea20000001000 */
[----:B------:R-:W-:Y:S01]  /*03b0*/  FADD R8, -R12, R8 ;  /* 0x000000080c087221 */ /* 0x000fe20000000100 */
[----:B------:R-:W-:-:S06]  /*03c0*/  FSEL R12, R4, 1, P1 ;  /* 0x3f800000040c7808 */ /* 0x000fcc0000800000 */
[----:B------:R-:W3:Y:S01]  /*03d0*/  MUFU.RCP R9, R26 ;  /* 0x0000001a00097308 */ /* 0x000ee20000001000 */
[----:B------:R-:W-:-:S07]  /*03e0*/  FSEL R28, R4, 1, P2 ;  /* 0x3f800000041c7808 */ /* 0x000fce0001000000 */
[----:B------:R-:W4:Y:S01]  /*03f0*/  MUFU.RCP R22, R22 ;  /* 0x0000001600167308 */ /* 0x000f220000001000 */
[----:B------:R-:W-:Y:S01]  /*0400*/  FSEL R27, R4, 1, P0 ;  /* 0x3f800000041b7808 */ /* 0x000fe20000000000 */
[----:B------:R-:W-:Y:S01]  /*0410*/  @!P5 FMUL R12, R12, 16777216 ;  /* 0x4b8000000c0cd820 */ /* 0x000fe20000400000 */
[----:B------:R-:W-:-:S03]  /*0420*/  @!P6 FMUL R28, R28, 16777216 ;  /* 0x4b8000001c1ce820 */ /* 0x000fc60000400000 */
[----:B------:R-:W-:Y:S01]  /*0430*/  @!P4 FMUL R27, R27, 16777216 ;  /* 0x4b8000001b1bc820 */ /* 0x000fe20000400000 */
[----:B--2---:R-:W-:Y:S01]  /*0440*/  FMUL R12, R5, R12 ;  /* 0x0000000c050c7220 */ /* 0x004fe20000400000 */
[----:B---3--:R-:W-:Y:S01]  /*0450*/  FMUL R5, R9, R28 ;  /* 0x0000001c09057220 */ /* 0x008fe20000400000 */
[----:B0-----:R-:W-:Y:S01]  /*0460*/  IMAD.WIDE R28, R20, 0x4, R24 ;  /* 0x00000004141c7825 */ /* 0x001fe200078e0218 */
[----:B------:R-:W-:-:S03]  /*0470*/  LOP3.LUT R25, R0, 0x3c, R23, 0xf8, !PT ;  /* 0x0000003c00197812 */ /* 0x000fc600078ef817 */
[----:B----4-:R-:W-:Y:S02]  /*0480*/  FMUL R22, R22, R27 ;  /* 0x0000001b16167220 */ /* 0x010fe40000400000 */
[----:B-1----:R-:W-:Y:S01]  /*0490*/  IMAD.WIDE R16, R25, 0x4, R16 ;  /* 0x0000000419107825 */ /* 0x002fe200078e0210 */
[----:B------:R-:W-:-:S03]  /*04a0*/  CS2R R24, SRZ ;  /* 0x0000000000187805 */ /* 0x000fc6000001ff00 */
[-C--:B------:R-:W-:Y:S01]  /*04b0*/  FMUL R9, R8, R22.reuse ;  /* 0x0000001608097220 */ /* 0x080fe20000400000 */
[----:B------:R-:W-:Y:S01]  /*04c0*/  FMUL R13, R13, R22 ;  /* 0x000000160d0d7220 */ /* 0x000fe20000400000 */
[----:B------:R-:W-:Y:S01]  /*04d0*/  FMUL R8, R21, R12 ;  /* 0x0000000c15087220 */ /* 0x000fe20000400000 */
[----:B------:R-:W-:Y:S02]  /*04e0*/  CS2R R20, SRZ ;  /* 0x0000000000147805 */ /* 0x000fe4000001ff00 */
[----:B------:R-:W-:Y:S02]  /*04f0*/  CS2R R22, SRZ ;  /* 0x0000000000167805 */ /* 0x000fe4000001ff00 */
[----:B------:R-:W-:-:S04]  /*0500*/  CS2R R26, SRZ ;  /* 0x00000000001a7805 */ /* 0x000fc8000001ff00 */
[----:B------:R-:W2:Y:S04]  /*0510*/  @!P3 LDG.E.EL.128 R20, desc[UR6][R28.64] ;  /* 0x000000061c14b981 */ /* 0x000ea8000c2e1d00 */
[----:B------:R-:W2:Y:S01]  /*0520*/  @!P3 LDG.E.EL.128 R24, desc[UR6][R16.64] ;  /* 0x000000061018b981 */ /* 0x000ea2000c2e1d00 */
[----:B------:R-:W-:Y:S01]  /*0530*/  FMUL R6, R6, R12 ;  /* 0x0000000c06067220 */ /* 0x000fe20000400000 */
[----:B------:R-:W-:-:S04]  /*0540*/  FADD R12, R7, 0.0010000000474974513054 ;  /* 0x3a83126f070c7421 */ /* 0x000fc80000000000 */
[----:B------:R-:W0:Y:S02]  /*0550*/  MUFU.SQRT R7, R12 ;  /* 0x0000000c00077308 */ /* 0x000e240000002000 */
[C---:B0-----:R-:W-:Y:S02]  /*0560*/  FSETP.GT.AND P0, PT, R7.reuse, 8.50705917302346158658e+37, PT ;  /* 0x7e8000000700780b */ /* 0x041fe40003f04000 */
[----:B------:R-:W-:Y:S01]  /*0570*/  FSETP.GEU.AND P1, PT, R7, 1.175494350822287508e-38, PT ;  /* 0x008000000700780b */ /* 0x000fe20003f2e000 */
[----:B------:R-:W-:-:S10]  /*0580*/  FADD R10, -R14, R10 ;  /* 0x0000000a0e0a7221 */ /* 0x000fd40000000100 */
[----:B------:R-:W-:-:S04]  /*0590*/  @P0 FMUL R7, R7, 0.25 ;  /* 0x3e80000007070820 */ /* 0x000fc80000400000 */
[----:B------:R-:W-:Y:S01]  /*05a0*/  @!P1 FMUL R7, R7, 16777216 ;  /* 0x4b80000007079820 */ /* 0x000fe20000400000 */
[C---:B------:R-:W-:Y:S01]  /*05b0*/  FADD R11, -R15.reuse, R11 ;  /* 0x0000000b0f0b7221 */ /* 0x040fe20000000100 */
[----:B------:R-:W-:Y:S01]  /*05c0*/  FADD R19, -R15, R19 ;  /* 0x000000130f137221 */ /* 0x000fe20000000100 */
[----:B------:R-:W0:Y:S01]  /*05d0*/  S2UR UR5, SR_CgaCtaId ;  /* 0x00000000000579c3 */ /* 0x000e220000008800 */
[----:B------:R-:W-:Y:S02]  /*05e0*/  UMOV UR4, 0x400 ;  /* 0x0000040000047882 */ /* 0x000fe40000000000 */
[----:B0-----:R-:W-:Y:S01]  /*05f0*/  UPRMT UR4, UR5, 0x654, UR4 ;  /* 0x0000065405047896 */ /* 0x001fe20008000004 */
[-CC-:B--2---:R-:W-:Y:S01]  /*0600*/  FFMA R13, R13, R20.reuse, R24.reuse ;  /* 0x000000140d0d7223 */ /* 0x184fe20000000018 */
[----:B------:R-:W-:Y:S01]  /*0610*/  FFMA R9, R9, R20, R24 ;  /* 0x0000001409097223 */ /* 0x000fe20000000018 */
[----:B------:R-:W-:Y:S02]  /*0620*/  FADD R20, -R14, R18 ;  /* 0x000000120e147221 */ /* 0x000fe40000000100 */
[----:B------:R-:W-:-:S02]  /*0630*/  FADD R24, RZ, -R13 ;  /* 0x8000000dff187221 */ /* 0x000fc40000000000 */
[----:B------:R-:W-:Y:S02]  /*0640*/  FMUL R17, R20, R5 ;  /* 0x0000000514117220 */ /* 0x000fe40000400000 */
[----:B------:R-:W-:Y:S01]  /*0650*/  FMUL R18, R24, 1.4426950216293334961 ;  /* 0x3fb8aa3b18127820 */ /* 0x000fe20000400000 */
[----:B------:R-:W0:Y:S01]  /*0660*/  MUFU.RCP R14, R7 ;  /* 0x00000007000e7308 */ /* 0x000e220000001000 */
[----:B------:R-:W-:Y:S01]  /*0670*/  FFMA R12, R17, R22, R26 ;  /* 0x00000016110c7223 */ /* 0x000fe2000000001a */
[-CC-:B------:R-:W-:Y:S02]  /*0680*/  FFMA R8, R8, R21.reuse, R25.reuse ;  /* 0x0000001508087223 */ /* 0x180fe40000000019 */
[----:B------:R-:W-:Y:S01]  /*0690*/  FSETP.GEU.AND P3, PT, R18, -126, PT ;  /* 0xc2fc00001200780b */ /* 0x000fe20003f6e000 */
[----:B------:R-:W-:Y:S01]  /*06a0*/  FADD R17, RZ, -R12 ;  /* 0x8000000cff117221 */ /* 0x000fe20000000000 */
[----:B------:R-:W-:Y:S01]  /*06b0*/  FADD R16, RZ, -R8 ;  /* 0x80000008ff107221 */ /* 0x000fe20000000000 */
[----:B------:R-:W-:Y:S01]  /*06c0*/  FFMA R6, R6, R21, R25 ;  /* 0x0000001506067223 */ /* 0x000fe20000000019 */
[----:B------:R-:W-:Y:S01]  /*06d0*/  FSEL R21, R4, 1, P0 ;  /* 0x3f80000004157808 */ /* 0x000fe20000000000 */
[----:B------:R-:W-:Y:S01]  /*06e0*/  FMUL R17, R17, 1.4426950216293334961 ;  /* 0x3fb8aa3b11117820 */ /* 0x000fe20000400000 */
[----:B------:R-:W-:Y:S01]  /*06f0*/  FMUL R16, R16, 1.4426950216293334961 ;  /* 0x3fb8aa3b10107820 */ /* 0x000fe20000400000 */
[----:B------:R-:W-:-:S02]  /*0700*/  FADD R20, RZ, -R9 ;  /* 0x80000009ff147221 */ /* 0x000fc40000000000 */
[----:B------:R-:W-:Y:S01]  /*0710*/  @!P1 FMUL R21, R21, 16777216 ;  /* 0x4b80000015159820 */ /* 0x000fe20000400000 */
[----:B------:R-:W-:Y:S01]  /*0720*/  FSETP.GEU.AND P5, PT, R17, -126, PT ;  /* 0xc2fc00001100780b */ /* 0x000fe20003fae000 */
[----:B------:R-:W-:Y:S01]  /*0730*/  FMUL R5, R10, R5 ;  /* 0x000000050a057220 */ /* 0x000fe20000400000 */
[----:B------:R-:W-:Y:S01]  /*0740*/  FSETP.GEU.AND P4, PT, R16, -126, PT ;  /* 0xc2fc00001000780b */ /* 0x000fe20003f8e000 */
[----:B------:R-:W-:Y:S01]  /*0750*/  @!P3 FMUL R18, R18, 0.5 ;  /* 0x3f0000001212b820 */ /* 0x000fe20000400000 */
[----:B0-----:R-:W-:Y:S01]  /*0760*/  FMUL R14, R14, R21 ;  /* 0x000000150e0e7220 */ /* 0x001fe20000400000 */
[----:B------:R-:W-:Y:S01]  /*0770*/  FMUL R15, R20, 1.4426950216293334961 ;  /* 0x3fb8aa3b140f7820 */ /* 0x000fe20000400000 */
[----:B------:R-:W-:Y:S01]  /*0780*/  FFMA R22, R5, R22, R26 ;  /* 0x0000001605167223 */ /* 0x000fe2000000001a */
[----:B------:R0:W1:Y:S03]  /*0790*/  MUFU.EX2 R7, R18 ;  /* 0x0000001200077308 */ /* 0x0000660000000800 */
[----:B------:R-:W-:Y:S01]  /*07a0*/  FSETP.GEU.AND P6, PT, R15, -126, PT ;  /* 0xc2fc00000f00780b */ /* 0x000fe20003fce000 */
[-C--:B0-----:R-:W-:Y:S01]  /*07b0*/  FMUL R18, R11, R14.reuse ;  /* 0x0000000e0b127220 */ /* 0x081fe20000400000 */
[----:B------:R-:W-:Y:S01]  /*07c0*/  FMUL R14, R19, R14 ;  /* 0x0000000e130e7220 */ /* 0x000fe20000400000 */
[----:B------:R-:W-:-:S02]  /*07d0*/  FADD R11, RZ, -R22 ;  /* 0x80000016ff0b7221 */ /* 0x000fc40000000000 */
[-CC-:B------:R-:W-:Y:S01]  /*07e0*/  FFMA R5, R18, R23.reuse, R27.reuse ;  /* 0x0000001712057223 */ /* 0x180fe2000000001b */
[----:B------:R-:W-:Y:S01]  /*07f0*/  FFMA R23, R14, R23, R27 ;  /* 0x000000170e177223 */ /* 0x000fe2000000001b */
[----:B------:R-:W-:Y:S01]  /*0800*/  FADD R10, RZ, -R6 ;  /* 0x80000006ff0a7221 */ /* 0x000fe20000000000 */
[----:B------:R-:W-:Y:S01]  /*0810*/  @!P5 FMUL R17, R17, 0.5 ;  /* 0x3f0000001111d820 */ /* 0x000fe20000400000 */
[----:B------:R-:W-:Y:S01]  /*0820*/  @!P4 FMUL R16, R16, 0.5 ;  /* 0x3f0000001010c820 */ /* 0x000fe20000400000 */
[----:B------:R-:W-:Y:S01]  /*0830*/  FMUL R19, R11, 1.4426950216293334961 ;  /* 0x3fb8aa3b0b137820 */ /* 0x000fe20000400000 */
[----:B------:R-:W-:Y:S01]  /*0840*/  FADD R14, RZ, -R23 ;  /* 0x80000017ff0e7221 */ /* 0x000fe20000000000 */
[----:B------:R-:W-:Y:S01]  /*0850*/  FMUL R10, R10, 1.4426950216293334961 ;  /* 0x3fb8aa3b0a0a7820 */ /* 0x000fe20000400000 */
[----:B------:R-:W-:Y:S01]  /*0860*/  FADD R11, RZ, -R5 ;  /* 0x80000005ff0b7221 */ /* 0x000fe20000000000 */
[----:B------:R-:W0:Y:S01]  /*0870*/  MUFU.EX2 R17, R17 ;  /* 0x0000001100117308 */ /* 0x000e220000000800 */
[----:B------:R-:W-:Y:S01]  /*0880*/  FSETP.GEU.AND P1, PT, R19, -126, PT ;  /* 0xc2fc00001300780b */ /* 0x000fe20003f2e000 */
[----:B------:R-:W-:Y:S01]  /*0890*/  FMUL R21, R14, 1.4426950216293334961 ;  /* 0x3fb8aa3b0e157820 */ /* 0x000fe20000400000 */
[----:B------:R-:W-:Y:S01]  /*08a0*/  FSETP.GEU.AND P0, PT, R10, -126, PT ;  /* 0xc2fc00000a00780b */ /* 0x000fe20003f0e000 */
[----:B------:R-:W-:Y:S01]  /*08b0*/  FMUL R20, R11, 1.4426950216293334961 ;  /* 0x3fb8aa3b0b147820 */ /* 0x000fe20000400000 */
[----:B------:R-:W-:-:S03]  /*08c0*/  @!P6 FMUL R15, R15, 0.5 ;  /* 0x3f0000000f0fe820 */ /* 0x000fc60000400000 */
[----:B------:R-:W2:Y:S01]  /*08d0*/  MUFU.EX2 R16, R16 ;  /* 0x0000001000107308 */ /* 0x000ea20000000800 */
[----:B-1----:R-:W-:Y:S01]  /*08e0*/  @!P3 FMUL R7, R7, R7 ;  /* 0x000000070707b220 */ /* 0x002fe20000400000 */
[----:B------:R-:W-:Y:S02]  /*08f0*/  FSETP.GEU.AND P3, PT, R21, -126, PT ;  /* 0xc2fc00001500780b */ /* 0x000fe40003f6e000 */
[----:B------:R-:W-:-:S04]  /*0900*/  FSETP.GEU.AND P2, PT, R20, -126, PT ;  /* 0xc2fc00001400780b */ /* 0x000fc80003f4e000 */
[----:B------:R-:W1:Y:S01]  /*0910*/  MUFU.EX2 R18, R15 ;  /* 0x0000000f00127308 */ /* 0x000e620000000800 */
[----:B------:R-:W-:Y:S01]  /*0920*/  @!P1 FMUL R19, R19, 0.5 ;  /* 0x3f00000013139820 */ /* 0x000fe20000400000 */
[----:B0-----:R-:W-:Y:S01]  /*0930*/  @!P5 FMUL R17, R17, R17 ;  /* 0x000000111111d220 */ /* 0x001fe20000400000 */
[----:B------:R-:W-:Y:S01]  /*0940*/  @!P0 FMUL R10, R10, 0.5 ;  /* 0x3f0000000a0a8820 */ /* 0x000fe20000400000 */
[----:B--2---:R-:W-:-:S04]  /*0950*/  @!P4 FMUL R16, R16, R16 ;  /* 0x000000101010c220 */ /* 0x004fc80000400000 */
[----:B------:R0:W-:Y:S01]  /*0960*/  MUFU.EX2 R14, R19 ;  /* 0x00000013000e7308 */ /* 0x0001e20000000800 */
[----:B------:R-:W-:Y:S01]  /*0970*/  @!P3 FMUL R21, R21, 0.5 ;  /* 0x3f0000001515b820 */ /* 0x000fe20000400000 */
[----:B------:R-:W-:-:S06]  /*0980*/  @!P2 FMUL R20, R20, 0.5 ;  /* 0x3f0000001414a820 */ /* 0x000fcc0000400000 */
[----:B------:R2:W3:Y:S01]  /*0990*/  MUFU.EX2 R11, R10 ;  /* 0x0000000a000b7308 */ /* 0x0004e20000000800 */
[----:B0-----:R-:W-:Y:S01]  /*09a0*/  FADD R19, R17, 1 ;  /* 0x3f80000011137421 */ /* 0x001fe20000000000 */
[----:B-1----:R-:W-:-:S04]  /*09b0*/  @!P6 FMUL R18, R18, R18 ;  /* 0x000000121212e220 */ /* 0x002fc80000400000 */
[----:B------:R-:W-:Y:S01]  /*09c0*/  FSETP.GT.AND P6, PT, R19, 8.50705917302346158658e+37, PT ;  /* 0x7e8000001300780b */ /* 0x000fe20003fc4000 */
[----:B--2---:R-:W-:Y:S02]  /*09d0*/  FADD R10, R16, 1 ;  /* 0x3f800000100a7421 */ /* 0x004fe40000000000 */
[----:B------:R-:W0:Y:S01]  /*09e0*/  MUFU.EX2 R16, R21 ;  /* 0x0000001500107308 */ /* 0x000e220000000800 */
[----:B------:R-:W-:-:S07]  /*09f0*/  FADD R7, R7, 1 ;  /* 0x3f80000007077421 */ /* 0x000fce0000000000 */
[----:B------:R-:W1:Y:S01]  /*0a00*/  MUFU.EX2 R15, R20 ;  /* 0x00000014000f7308 */ /* 0x000e620000000800 */
[----:B------:R-:W-:Y:S01]  /*0a10*/  FSETP.GT.AND P4, PT, R7, 8.50705917302346158658e+37, PT ;  /* 0x7e8000000700780b */ /* 0x000fe20003f84000 */
[----:B---3--:R-:W-:Y:S01]  /*0a20*/  @!P0 FMUL R11, R11, R11 ;  /* 0x0000000b0b0b8220 */ /* 0x008fe20000400000 */
[----:B------:R-:W-:Y:S01]  /*0a30*/  FADD R18, R18, 1 ;  /* 0x3f80000012127421 */ /* 0x000fe20000000000 */
[----:B------:R-:W-:Y:S01]  /*0a40*/  @P6 FMUL R19, R19, 0.25 ;  /* 0x3e80000013136820 */ /* 0x000fe20000400000 */
[----:B------:R-:W-:Y:S01]  /*0a50*/  FSETP.GT.AND P5, PT, R10, 8.50705917302346158658e+37, PT ;  /* 0x7e8000000a00780b */ /* 0x000fe20003fa4000 */
[----:B0-----:R-:W-:Y:S01]  /*0a60*/  @!P3 FMUL R16, R16, R16 ;  /* 0x000000101010b220 */ /* 0x001fe20000400000 */
[----:B------:R-:W-:Y:S01]  /*0a70*/  FADD R17, R11, 1 ;  /* 0x3f8000000b117421 */ /* 0x000fe20000000000 */
[----:B------:R-:W-:Y:S01]  /*0a80*/  @!P1 FMUL R14, R14, R14 ;  /* 0x0000000e0e0e9220 */ /* 0x000fe20000400000 */
[----:B------:R0:W-:Y:S01]  /*0a90*/  MUFU.RCP R11, R19 ;  /* 0x00000013000b7308 */ /* 0x0001e20000001000 */
[----:B------:R-:W-:Y:S01]  /*0aa0*/  FSETP.GT.AND P0, PT, R18, 8.50705917302346158658e+37, PT ;  /* 0x7e8000001200780b */ /* 0x000fe20003f04000 */
[----:B-1----:R-:W-:Y:S01]  /*0ab0*/  @!P2 FMUL R15, R15, R15 ;  /* 0x0000000f0f0fa220 */ /* 0x002fe20000400000 */
[----:B------:R-:W-:Y:S01]  /*0ac0*/  FADD R21, R14, 1 ;  /* 0x3f8000000e157421 */ /* 0x000fe20000000000 */
[----:B0-----:R-:W-:-:S02]  /*0ad0*/  FADD R19, R16, 1 ;  /* 0x3f80000010137421 */ /* 0x001fc40000000000 */
[----:B------:R-:W-:Y:S01]  /*0ae0*/  FADD R24, R15, 1 ;  /* 0x3f8000000f187421 */ /* 0x000fe20000000000 */
[----:B------:R-:W-:Y:S01]  /*0af0*/  @P4 FMUL R7, R7, 0.25 ;  /* 0x3e80000007074820 */ /* 0x000fe20000400000 */
[----:B------:R-:W-:Y:S02]  /*0b00*/  FSEL R20, R4, 1, P4 ;  /* 0x3f80000004147808 */ /* 0x000fe40002000000 */
[----:B------:R-:W-:Y:S02]  /*0b10*/  FSETP.GT.AND P1, PT, R17, 8.50705917302346158658e+37, PT ;  /* 0x7e8000001100780b */ /* 0x000fe40003f24000 */
[----:B------:R-:W-:Y:S02]  /*0b20*/  FSETP.GT.AND P4, PT, R19, 8.50705917302346158658e+37, PT ;  /* 0x7e8000001300780b */ /* 0x000fe40003f84000 */
[----:B------:R-:W-:Y:S02]  /*0b30*/  FSETP.GT.AND P2, PT, R21, 8.50705917302346158658e+37, PT ;  /* 0x7e8000001500780b */ /* 0x000fe40003f44000 */
[----:B------:R-:W-:Y:S01]  /*0b40*/  FSETP.GT.AND P3, PT, R24, 8.50705917302346158658e+37, PT ;  /* 0x7e8000001800780b */ /* 0x000fe20003f64000 */
[----:B------:R-:W-:Y:S01]  /*0b50*/  @P5 FMUL R10, R10, 0.25 ;  /* 0x3e8000000a0a5820 */ /* 0x000fe20000400000 */
[----:B------:R-:W-:Y:S01]  /*0b60*/  @P0 FMUL R18, R18, 0.25 ;  /* 0x3e80000012120820 */ /* 0x000fe20000400000 */
[----:B------:R-:W-:Y:S01]  /*0b70*/  SHF.R.U32.HI R26, RZ, 0x4, R2 ;  /* 0x00000004ff1a7819 */ /* 0x000fe20000011602 */
[----:B------:R-:W0:Y:S01]  /*0b80*/  MUFU.RCP R7, R7 ;  /* 0x0000000700077308 */ /* 0x000e220000001000 */
[----:B------:R-:W-:-:S02]  /*0b90*/  SHF.L.U32 R25, R2, 0x6, RZ ;  /* 0x0000000602197819 */ /* 0x000fc400000006ff */
[----:B------:R-:W-:Y:S02]  /*0ba0*/  @P1 FMUL R17, R17, 0.25 ;  /* 0x3e80000011111820 */ /* 0x000fe40000400000 */
[----:B------:R-:W-:Y:S01]  /*0bb0*/  @P4 FMUL R19, R19, 0.25 ;  /* 0x3e80000013134820 */ /* 0x000fe20000400000 */
[----:B------:R-:W-:Y:S02]  /*0bc0*/  LOP3.LUT R25, R25, 0x3c0, RZ, 0xc0, !PT ;  /* 0x000003c019197812 */ /* 0x000fe400078ec0ff */
[----:B------:R-:W1:Y:S01]  /*0bd0*/  MUFU.RCP R10, R10 ;  /* 0x0000000a000a7308 */ /* 0x000e620000001000 */
[----:B------:R-:W-:Y:S01]  /*0be0*/  @P2 FMUL R21, R21, 0.25 ;  /* 0x3e80000015152820 */ /* 0x000fe20000400000 */
[----:B------:R-:W-:-:S06]  /*0bf0*/  @P3 FMUL R24, R24, 0.25 ;  /* 0x3e80000018183820 */ /* 0x000fcc0000400000 */
[----:B------:R2:W3:Y:S02]  /*0c00*/  MUFU.RCP R14, R18 ;  /* 0x00000012000e7308 */ /* 0x0004e40000001000 */
[----:B--2---:R-:W-:-:S06]  /*0c10*/  SGXT.U32 R18, R26, 0x3 ;  /* 0x000000031a12781a */ /* 0x004fcc0000000000 */
[----:B------:R2:W4:Y:S01]  /*0c20*/  MUFU.RCP R15, R17 ;  /* 0x00000011000f7308 */ /* 0x0005220000001000 */
[----:B------:R-:W-:-:S07]  /*0c30*/  IADD3 R26, R25, UR4, RZ ;  /* 0x00000004191a7c10 */ /* 0x000fce000fffe0ff */
[----:B------:R5:W0:Y:S01]  /*0c40*/  MUFU.RCP R16, R21 ;  /* 0x0000001500107308 */ /* 0x000a220000001000 */
[----:B--2---:R-:W-:Y:S02]  /*0c50*/  LOP3.LUT R17, R25, R18, RZ, 0xfc, !PT ;  /* 0x0000001219117212 */ /* 0x004fe400078efcff */
[----:B------:R-:W-:-:S05]  /*0c60*/  FSEL R25, R4, 1, P5 ;  /* 0x3f80000004197808 */ /* 0x000fca0002800000 */
[----:B------:R-:W2:Y:S01]  /*0c70*/  MUFU.RCP R18, R24 ;  /* 0x0000001800127308 */ /* 0x000ea20000001000 */
[----:B-----5:R-:W-:-:S07]  /*0c80*/  FSEL R21, R4, 1, P0 ;  /* 0x3f80000004157808 */ /* 0x020fce0000000000 */
[----:B------:R-:W5:Y:S01]  /*0c90*/  MUFU.RCP R19, R19 ;  /* 0x0000001300137308 */ /* 0x000f620000001000 */
[----:B0-----:R-:W-:Y:S01]  /*0ca0*/  FMUL R20, R7, R20 ;  /* 0x0000001407147220 */ /* 0x001fe20000400000 */
[----:B------:R-:W-:Y:S01]  /*0cb0*/  LEA R17, R17, R26, 0x2 ;  /* 0x0000001a11117211 */ /* 0x000fe200078e10ff */
[----:B-1----:R-:W-:Y:S01]  /*0cc0*/  FMUL R7, R10, R25 ;  /* 0x000000190a077220 */ /* 0x002fe20000400000 */
[----:B---3--:R-:W-:Y:S01]  /*0cd0*/  FMUL R14, R14, R21 ;  /* 0x000000150e0e7220 */ /* 0x008fe20000400000 */
[C---:B------:R-:W-:Y:S02]  /*0ce0*/  FSEL R26, R4.reuse, 1, P6 ;  /* 0x3f800000041a7808 */ /* 0x040fe40003000000 */
[C---:B------:R-:W-:Y:S02]  /*0cf0*/  FSEL R10, R4.reuse, 1, P1 ;  /* 0x3f800000040a7808 */ /* 0x040fe40000800000 */
[C---:B------:R-:W-:Y:S02]  /*0d00*/  FSEL R21, R4.reuse, 1, P2 ;  /* 0x3f80000004157808 */ /* 0x040fe40001000000 */
[----:B------:R-:W-:-:S02]  /*0d10*/  FSEL R25, R4, 1, P3 ;  /* 0x3f80000004197808 */ /* 0x000fc40001800000 */
[----:B------:R-:W-:Y:S01]  /*0d20*/  FSEL R4, R4, 1, P4 ;  /* 0x3f80000004047808 */ /* 0x000fe20002000000 */
[----:B------:R-:W-:Y:S01]  /*0d30*/  FMUL R11, R11, R26 ;  /* 0x0000001a0b0b7220 */ /* 0x000fe20000400000 */
[----:B----4-:R-:W-:Y:S01]  /*0d40*/  FMUL R15, R15, R10 ;  /* 0x0000000a0f0f7220 */ /* 0x010fe20000400000 */
[----:B------:R-:W-:Y:S01]  /*0d50*/  FMUL R21, R16, R21 ;  /* 0x0000001510157220 */ /* 0x000fe20000400000 */
[----:B--2---:R-:W-:Y:S01]  /*0d60*/  FMUL R18, R18, R25 ;  /* 0x0000001912127220 */ /* 0x004fe20000400000 */
[----:B-----5:R-:W-:Y:S01]  /*0d70*/  FMUL R4, R19, R4 ;  /* 0x0000000413047220 */ /* 0x020fe20000400000 */
[----:B------:R-:W-:Y:S01]  /*0d80*/  FMUL R16, R8, R7 ;  /* 0x0000000708107220 */ /* 0x000fe20000400000 */
[----:B------:R-:W-:Y:S01]  /*0d90*/  FMUL R20, R13, R20 ;  /* 0x000000140d147220 */ /* 0x000fe20000400000 */
[----:B------:R-:W-:Y:S01]  /*0da0*/  FMUL R12, R12, R11 ;  /* 0x0000000b0c0c7220 */ /* 0x000fe20000400000 */
[----:B------:R-:W-:Y:S01]  /*0db0*/  FMUL R14, R9, R14 ;  /* 0x0000000e090e7220 */ /* 0x000fe20000400000 */
[----:B------:R-:W-:Y:S01]  /*0dc0*/  FMUL R8, R6, R15 ;  /* 0x0000000f06087220 */ /* 0x000fe20000400000 */
[----:B------:R-:W-:Y:S01]  /*0dd0*/  FMUL R22, R22, R21 ;  /* 0x0000001516167220 */ /* 0x000fe20000400000 */
[----:B------:R-:W-:Y:S01]  /*0de0*/  FMUL R18, R5, R18 ;  /* 0x0000001205127220 */ /* 0x000fe20000400000 */
[----:B------:R-:W-:Y:S01]  /*0df0*/  FMUL R24, R23, R4 ;  /* 0x0000000417187220 */ /* 0x000fe20000400000 */
[----:B------:R-:W-:Y:S04]  /*0e00*/  STS [R17+0x20], R20 ;  /* 0x0000201411007388 */ /* 0x000fe80000000800 */
[----:B------:R0:W-:Y:S04]  /*0e10*/  STS [R17+0x70], R16 ;  /* 0x0000701011007388 */ /* 0x0001e80000000800 */
[----:B------:R1:W-:Y:S04]  /*0e20*/  STS [R17+0xc0], R12 ;  /* 0x0000c00c11007388 */ /* 0x0003e80000000800 */
[----:B------:R-:W-:Y:S04]  /*0e30*/  STS [R17], R14 ;  /* 0x0000000e11007388 */ /* 0x000fe80000000800 */
[----:B------:R2:W-:Y:S04]  /*0e40*/  STS [R17+0x50], R8 ;  /* 0x0000500811007388 */ /* 0x0005e80000000800 */
[----:B------:R-:W-:Y:S04]  /*0e50*/  STS [R17+0xa0], R22 ;  /* 0x0000a01611007388 */ /* 0x000fe80000000800 */
[----:B------:R-:W-:Y:S04]  /*0e60*/  STS [R17+0xf0], R18 ;  /* 0x0000f01211007388 */ /* 0x000fe80000000800 */
[----:B------:R-:W-:Y:S01]  /*0e70*/  STS [R17+0x110], R24 ;  /* 0x0001101811007388 */ /* 0x000fe20000000800 */
[----:B------:R-:W-:-:S02]  /*0e80*/  LOP3.LUT R4, R2, 0x7c, RZ, 0xc0, !PT ;  /* 0x0000007c02047812 */ /* 0x000fc400078ec0ff */
[----:B------:R-:W-:Y:S02]  /*0e90*/  SHF.L.U32 R9, R2, 0x2, RZ ;  /* 0x0000000202097819 */ /* 0x000fe400000006ff */
[----:B------:R-:W-:Y:S02]  /*0ea0*/  LEA R5, R4, UR4, 0x2 ;  /* 0x0000000404057c11 */ /* 0x000fe4000f8e10ff */
[----:B------:R-:W-:-:S04]  /*0eb0*/  LOP3.LUT R10, R9, 0x1fc, RZ, 0xc0, !PT ;  /* 0x000001fc090a7812 */ /* 0x000fc800078ec0ff */
[----:B------:R-:W-:Y:S01]  /*0ec0*/  LEA R5, R10, R5, 0x2 ;  /* 0x000000050a057211 */ /* 0x000fe200078e10ff */
[----:B------:R-:W-:Y:S01]  /*0ed0*/  BAR.SYNC.DEFER_BLOCKING 0x0 ;  /* 0x0000000000007b1d */ /* 0x000fe20000010000 */
[----:B0-----:R-:W-:Y:S02]  /*0ee0*/  SHF.L.U32 R16, R3, 0x4, RZ ;  /* 0x0000000403107819 */ /* 0x001fe400000006ff */
[----:B------:R-:W-:Y:S02]  /*0ef0*/  SHF.R.S32.HI R11, RZ, 0x1b, R3 ;  /* 0x0000001bff0b7819 */ /* 0x000fe40000011403 */
[----:B------:R-:W-:Y:S02]  /*0f00*/  LOP3.LUT R3, R16, 0xc, R9, 0xf8, !PT ;  /* 0x0000000c10037812 */ /* 0x000fe400078ef809 */
[----:B-1----:R-:W-:Y:S01]  /*0f10*/  SGXT R12, R11, 0x1 ;  /* 0x000000010b0c781a */ /* 0x002fe20000000200 */
[----:B--2---:R-:W0:Y:S01]  /*0f20*/  LDC.64 R8, c[0x0][0x238] ;  /* 0x00008e00ff087b82 */ /* 0x004e220000000a00 */
[----:B------:R-:W-:Y:S01]  /*0f30*/  SHF.R.U32.HI R11, RZ, 0x2, R2 ;  /* 0x00000002ff0b7819 */ /* 0x000fe20000011602 */
[----:B------:R-:W1:Y:S01]  /*0f40*/  LDS.128 R4, [R5] ;  /* 0x0000000005047984 */ /* 0x000e620000000c00 */
[----:B------:R-:W-:-:S02]  /*0f50*/  LEA.HI R12, R12, R3, RZ, 0xa ;  /* 0x000000030c0c7211 */ /* 0x000fc400078f50ff */
[----:B------:R-:W-:Y:S02]  /*0f60*/  SGXT.U32 R11, R11, 0x5 ;  /* 0x000000050b0b781a */ /* 0x000fe40000000000 */
[C---:B------:R-:W-:Y:S02]  /*0f70*/  SHF.L.U32 R2, R12.reuse, 0x6, RZ ;  /* 0x000000060c027819 */ /* 0x040fe400000006ff */
[----:B------:R-:W-:Y:S02]  /*0f80*/  LOP3.LUT R11, R11, R0, RZ, 0xfc, !PT ;  /* 0x000000000b0b7212 */ /* 0x000fe400078efcff */
[----:B------:R-:W-:Y:S02]  /*0f90*/  LOP3.LUT R12, R12, 0xfffffc00, RZ, 0xc0, !PT ;  /* 0xfffffc000c0c7812 */ /* 0x000fe400078ec0ff */
[----:B------:R-:W-:Y:S02]  /*0fa0*/  LOP3.LUT R2, R2, 0xffff0000, RZ, 0xc0, !PT ;  /* 0xffff000002027812 */ /* 0x000fe400078ec0ff */
[----:B------:R-:W-:-:S02]  /*0fb0*/  LOP3.LUT R0, R11, 0x20, RZ, 0xfc, !PT ;  /* 0x000000200b007812 */ /* 0x000fc400078efcff */
[----:B------:R-:W-:Y:S02]  /*0fc0*/  IADD3 R12, R2, R3, -R12 ;  /* 0x00000003020c7210 */ /* 0x000fe40007ffe80c */
[C---:B------:R-:W-:Y:S02]  /*0fd0*/  ISETP.GE.AND P0, PT, R11.reuse, 0x40, PT ;  /* 0x000000400b00780c */ /* 0x040fe40003f06270 */
[----:B------:R-:W-:Y:S02]  /*0fe0*/  ISETP.GE.AND P1, PT, R0, 0x40, PT ;  /* 0x000000400000780c */ /* 0x000fe40003f26270 */
[----:B------:R-:W-:Y:S02]  /*0ff0*/  LEA R3, R11, R12, 0xa ;  /* 0x0000000c0b037211 */ /* 0x000fe400078e50ff */
[----:B------:R-:W-:-:S03]  /*1000*/  LOP3.LUT R13, R10, 0x200, RZ, 0xfc, !PT ;  /* 0x000002000a0d7812 */ /* 0x000fc600078efcff */
[----:B0-----:R-:W-:Y:S01]  /*1010*/  IMAD.WIDE R2, R3, 0x4, R8 ;  /* 0x0000000403027825 */ /* 0x001fe200078e0208 */
[----:B------:R-:W-:-:S04]  /*1020*/  LOP3.LUT R13, R13, 0x3f0, RZ, 0xc0, !PT ;  /* 0x000003f00d0d7812 */ /* 0x000fc800078ec0ff */
[----:B------:R-:W-:-:S04]  /*1030*/  IADD3 R13, R13, UR4, RZ ;  /* 0x000000040d0d7c10 */ /* 0x000fc8000fffe0ff */
[----:B------:R-:W-:Y:S01]  /*1040*/  LEA R13, R10, R13, 0x2 ;  /* 0x0000000d0a0d7211 */ /* 0x000fe200078e10ff */
[----:B-1----:R0:W-:Y:S02]  /*1050*/  @!P0 STG.E.128 desc[UR6][R2.64], R4 ;  /* 0x0000000402008986 */ /* 0x0021e4000c101d06 */
[----:B0-----:R-:W-:Y:S05]  /*1060*/  @P1 EXIT ;  /* 0x000000000000194d */ /* 0x001fea0003800000 */
[----:B0-----:R-:W0:Y:S01]  /*1070*/  LDS.128 R4, [R13+0x800] ;  /* 0x000800000d047984 */ /* 0x001e220000000c00 */
[----:B------:R-:W-:-:S05]  /*1080*/  LEA R3, R0, R12, 0xa ;  /* 0x0000000c00037211 */ /* 0x000fca00078e50ff */
[----:B------:R-:W-:-:S05]  /*1090*/  IMAD.WIDE R8, R3, 0x4, R8 ;  /* 0x0000000403087825 */ /* 0x000fca00078e0208 */
[----:B0-----:R-:W-:Y:S01]  /*10a0*/  STG.E.128 desc[UR6][R8.64], R4 ;  /* 0x0000000408007986 */ /* 0x001fe2000c101d06 */
[----:B------:R-:W-:Y:S05]  /*10b0*/  EXIT ;  /* 0x000000000000794d */ /* 0x000fea0003800000 */
.L_x_0:
[----:B------:R-:W-:-:S00]  /*10c0*/  BRA `(.L_x_0) ;  /* 0xfffffffc00fc7947 */ /* 0x000fc0000383ffff */
[----:B------:R-:W-:-:S00]  /*10d0*/  NOP ;  /* 0x0000000000007918 */ /* 0x000fc00000000000 */
        /* <DEDUP_REMOVED lines=10> */
.L_x_1:


//--------------------- .nv.global.init           --------------------------
	.section	.nv.global.init,"aw",@progbits
.nv.global.init:
	.type		_$_str,@object
	.size		_$_str,(_$_str_$_2 - _$_str)
_$_str:
        /*0000*/ 	.byte	0x5f, 0x5f, 0x43, 0x55, 0x44, 0x41, 0x5f, 0x46, 0x54, 0x5a, 0x00
	.type		_$_str_$_2,@object
	.size		_$_str_$_2,(.L_1 - _$_str_$_2)
_$_str_$_2:
        /*000b*/ 	.byte	0x5f, 0x5f, 0x43, 0x55, 0x44, 0x41, 0x5f, 0x50, 0x52, 0x45, 0x43, 0x5f, 0x53, 0x51, 0x52, 0x54
        /*001b*/ 	.byte	0x00
.L_1:


//--------------------- .nv.shared.triton_poi_fused__native_batch_norm_legit_no_training_silu_10 --------------------------
	.section	.nv.shared.triton_poi_fused__native_batch_norm_legit_no_training_silu_10,"aw",@nobits
	.sectionflags	@""
	.align	16
	.zero		1024


//--------------------- .nv.constant0.triton_poi_fused__native_batch_norm_legit_no_training_silu_10 --------------------------
	.section	.nv.constant0.triton_poi_fused__native_batch_norm_legit_no_training_silu_10,"a",@progbits
	.sectionflags	@""
	.align	4
.nv.constant0.triton_poi_fused__native_batch_norm_legit_no_training_silu_10:
	.zero		584
